//
// Generated by NVIDIA NVVM Compiler
//
// Compiler Build ID: CL-36424714
// Cuda compilation tools, release 13.0, V13.0.88
// Based on NVVM 20.0.0
//

.version 9.0
.target sm_100
.address_size 64

	// .globl	ff_cpy

.visible .entry ff_cpy(
	.param .u64 .ptr .align 1 ff_cpy_param_0,
	.param .u64 .ptr .align 1 ff_cpy_param_1,
	.param .u32 ff_cpy_param_2
)
{
	.reg .pred 	%p<3>;
	.reg .b16 	%rs<2>;
	.reg .b64 	%rd<13>;

	ld.param.u64 	%rd7, [ff_cpy_param_0];
	ld.param.u64 	%rd8, [ff_cpy_param_1];
	ld.param.u32 	%rd1, [ff_cpy_param_2];
	setp.eq.s64 	%p1, %rd1, 0;
	@%p1 bra 	$L__BB0_3;
	shl.b64 	%rd2, %rd1, 6;
	cvta.to.global.u64 	%rd3, %rd8;
	cvta.to.global.u64 	%rd4, %rd7;
	mov.b64 	%rd12, 0;
$L__BB0_2:
	add.s64 	%rd10, %rd4, %rd12;
	ld.global.u8 	%rs1, [%rd10];
	add.s64 	%rd11, %rd3, %rd12;
	st.global.u8 	[%rd11], %rs1;
	add.s64 	%rd12, %rd12, 1;
	setp.lt.u64 	%p2, %rd12, %rd2;
	@%p2 bra 	$L__BB0_2;
$L__BB0_3:
	ret;

}


// ===== COMPILED SASS (sm_100) =====

	.target	sm_100

	.elftype	@"ET_EXEC"


//--------------------- .note.nv.tkinfo           --------------------------
	.section	.note.nv.tkinfo,"",@"SHT_NOTE"
	.sectionflags	@"SHF_NOTE_NV_TKINFO"
	.tkinfo
        /*0018*/ 	.word	0x00000002
        /*0030*/ 	.string	""
        /*0030*/ 	.string	"ptxas"
        /*0030*/ 	.string	"Cuda compilation tools, release 13.0, V13.0.88"
        /*0030*/ 	.string	"Build cuda_13.0.r13.0/compiler.36424714_0"
        /*0030*/ 	.string	"-arch sm_100 -m 64 "



//--------------------- .note.nv.cuinfo           --------------------------
	.section	.note.nv.cuinfo,"",@"SHT_NOTE"
	.sectionflags	@"SHF_NOTE_NV_CUINFO"
        /*0018*/ 	.short	0x0002
        /*001a*/ 	.short	0x0064
        /*001c*/ 	.short	0x0082
	.zero		2


//--------------------- .nv.info                  --------------------------
	.section	.nv.info,"",@"SHT_CUDA_INFO"
	.align	4


	//----- nvinfo : EIATTR_REGCOUNT
	.align		4
        /*0000*/ 	.byte	0x04, 0x2f
        /*0002*/ 	.short	(.L_1 - .L_0)
	.align		4
.L_0:
        /*0004*/ 	.word	index@(ff_cpy)
        /*0008*/ 	.word	0x00000014


	//----- nvinfo : EIATTR_FRAME_SIZE
	.align		4
.L_1:
        /*000c*/ 	.byte	0x04, 0x11
        /*000e*/ 	.short	(.L_3 - .L_2)
	.align		4
.L_2:
        /*0010*/ 	.word	index@(ff_cpy)
        /*0014*/ 	.word	0x00000000


	//----- nvinfo : EIATTR_MIN_STACK_SIZE
	.align		4
.L_3:
        /*0018*/ 	.byte	0x04, 0x12
        /*001a*/ 	.short	(.L_5 - .L_4)
	.align		4
.L_4:
        /*001c*/ 	.word	index@(ff_cpy)
        /*0020*/ 	.word	0x00000000
.L_5:


//--------------------- .nv.compat                --------------------------
	.section	.nv.compat,"",@"SHT_CUDA_COMPAT_INFO"
	.align	4
        /*0000*/ 	.byte	0x02, 0x09, 0x00, 0x00, 0x02, 0x02, 0x01, 0x00, 0x02, 0x05, 0x05, 0x00, 0x03, 0x07, 0x01, 0x01
        /*0010*/ 	.byte	0x02, 0x03, 0x00, 0x00, 0x02, 0x06, 0x01, 0x00, 0x04, 0x0b, 0x08, 0x00, 0x09, 0x00, 0x00, 0x00
        /*0020*/ 	.byte	0x00, 0x00, 0x00, 0x00


//--------------------- .nv.info.ff_cpy           --------------------------
	.section	.nv.info.ff_cpy,"",@"SHT_CUDA_INFO"
	.sectionflags	@""
	.align	4


	//----- nvinfo : EIATTR_CUDA_API_VERSION
	.align		4
        /*0000*/ 	.byte	0x04, 0x37
        /*0002*/ 	.short	(.L_7 - .L_6)
.L_6:
        /*0004*/ 	.word	0x00000082


	//----- nvinfo : EIATTR_KPARAM_INFO
	.align		4
.L_7:
        /*0008*/ 	.byte	0x04, 0x17
        /*000a*/ 	.short	(.L_9 - .L_8)
.L_8:
        /*000c*/ 	.word	0x00000000
        /*0010*/ 	.short	0x0002
        /*0012*/ 	.short	0x0010
        /*0014*/ 	.byte	0x00, 0xf0, 0x11, 0x00


	//----- nvinfo : EIATTR_KPARAM_INFO
	.align		4
.L_9:
        /*0018*/ 	.byte	0x04, 0x17
        /*001a*/ 	.short	(.L_11 - .L_10)
.L_10:
        /*001c*/ 	.word	0x00000000
        /*0020*/ 	.short	0x0001
        /*0022*/ 	.short	0x0008
        /*0024*/ 	.byte	0x00, 0xf5, 0x21, 0x00


	//----- nvinfo : EIATTR_KPARAM_INFO
	.align		4
.L_11:
        /*0028*/ 	.byte	0x04, 0x17
        /*002a*/ 	.short	(.L_13 - .L_12)
.L_12:
        /*002c*/ 	.word	0x00000000
        /*0030*/ 	.short	0x0000
        /*0032*/ 	.short	0x0000
        /*0034*/ 	.byte	0x00, 0xf5, 0x21, 0x00


	//----- nvinfo : EIATTR_SPARSE_MMA_MASK
	.align		4
.L_13:
        /*0038*/ 	.byte	0x03, 0x50
        /*003a*/ 	.short	0x0000


	//----- nvinfo : EIATTR_MAXREG_COUNT
	.align		4
        /*003c*/ 	.byte	0x03, 0x1b
        /*003e*/ 	.short	0x00ff


	//----- nvinfo : EIATTR_MERCURY_ISA_VERSION
	.align		4
        /*0040*/ 	.byte	0x03, 0x5f
        /*0042*/ 	.short	0x0101


	//----- nvinfo : EIATTR_VRC_CTA_INIT_COUNT
	.align		4
        /*0044*/ 	.byte	0x02, 0x4a
	.zero		1
	.zero		1


	//----- nvinfo : EIATTR_EXIT_INSTR_OFFSETS
	.align		4
        /*0048*/ 	.byte	0x04, 0x1c
        /*004a*/ 	.short	(.L_15 - .L_14)


	//   ....[0]....
.L_14:
        /*004c*/ 	.word	0x00000040


	//   ....[1]....
        /*0050*/ 	.word	0x000004a0


	//   ....[2]....
        /*0054*/ 	.word	0x00000520


	//----- nvinfo : EIATTR_CBANK_PARAM_SIZE
	.align		4
.L_15:
        /*0058*/ 	.byte	0x03, 0x19
        /*005a*/ 	.short	0x0014


	//----- nvinfo : EIATTR_PARAM_CBANK
	.align		4
        /*005c*/ 	.byte	0x04, 0x0a
        /*005e*/ 	.short	(.L_17 - .L_16)
	.align		4
.L_16:
        /*0060*/ 	.word	index@(.nv.constant0.ff_cpy)
        /*0064*/ 	.short	0x0380
        /*0066*/ 	.short	0x0014


	//----- nvinfo : EIATTR_SW_WAR
	.align		4
.L_17:
        /*0068*/ 	.byte	0x04, 0x36
        /*006a*/ 	.short	(.L_19 - .L_18)
.L_18:
        /*006c*/ 	.word	0x00000008
.L_19:


//--------------------- .nv.callgraph             --------------------------
	.section	.nv.callgraph,"",@"SHT_CUDA_CALLGRAPH"
	.align	4
	.sectionentsize	8
	.align		4
        /*0000*/ 	.word	0x00000000
	.align		4
        /*0004*/ 	.word	0xffffffff
	.align		4
        /*0008*/ 	.word	0x00000000
	.align		4
        /*000c*/ 	.word	0xfffffffe
	.align		4
        /*0010*/ 	.word	0x00000000
	.align		4
        /*0014*/ 	.word	0xfffffffd
	.align		4
        /*0018*/ 	.word	0x00000000
	.align		4
        /*001c*/ 	.word	0xfffffffc


//--------------------- .text.ff_cpy              --------------------------
	.section	.text.ff_cpy,"ax",@progbits
	.align	128
        .global         ff_cpy
        .type           ff_cpy,@function
        .size           ff_cpy,(.L_x_3 - ff_cpy)
        .other          ff_cpy,@"STO_CUDA_ENTRY STV_DEFAULT"
ff_cpy:
.text.ff_cpy:
[----:B------:R-:W-:Y:S01]  /*0000*/  LDC R1, c[0x0][0x37c] ;  /* 0x0000df00ff017b82 */ /* 0x000fe20000000800 */
[----:B------:R-:W0:Y:S02]  /*0010*/  LDCU UR4, c[0x0][0x390] ;  /* 0x00007200ff0477ac */ /* 0x000e240008000800 */
[----:B0-----:R-:W-:-:S04]  /*0020*/  ISETP.NE.U32.AND P0, PT, RZ, UR4, PT ;  /* 0x00000004ff007c0c */ /* 0x001fc8000bf05070 */
[----:B------:R-:W-:-:S13]  /*0030*/  ISETP.NE.AND.EX P0, PT, RZ, RZ, PT, P0 ;  /* 0x000000ffff00720c */ /* 0x000fda0003f05300 */
[----:B------:R-:W-:Y:S05]  /*0040*/  @!P0 EXIT ;  /* 0x000000000000894d */ /* 0x000fea0003800000 */
[----:B------:R-:W-:Y:S01]  /*0050*/  USHF.L.U32 UR5, UR4, 0x6, URZ ;  /* 0x0000000604057899 */ /* 0x000fe200080006ff */
[----:B------:R-:W0:Y:S01]  /*0060*/  LDC.64 R6, c[0x0][0x380] ;  /* 0x0000e000ff067b82 */ /* 0x000e220000000a00 */
[----:B------:R-:W-:Y:S01]  /*0070*/  USHF.R.U32.HI UR4, URZ, 0x1a, UR4 ;  /* 0x0000001aff047899 */ /* 0x000fe20008011604 */
[----:B------:R-:W-:Y:S01]  /*0080*/  IMAD.MOV.U32 R3, RZ, RZ, RZ ;  /* 0x000000ffff037224 */ /* 0x000fe200078e00ff */
[----:B------:R-:W1:Y:S02]  /*0090*/  LDCU.64 UR6, c[0x0][0x358] ;  /* 0x00006b00ff0677ac */ /* 0x000e640008000a00 */
[----:B------:R-:W-:Y:S02]  /*00a0*/  ISETP.LT.U32.AND P0, PT, RZ, UR5, PT ;  /* 0x00000005ff007c0c */ /* 0x000fe4000bf01070 */
[----:B------:R-:W-:Y:S01]  /*00b0*/  IMAD.U32 R0, RZ, RZ, UR4 ;  /* 0x00000004ff007e24 */ /* 0x000fe2000f8e00ff */
[----:B------:R-:W2:Y:S04]  /*00c0*/  LDC.64 R4, c[0x0][0x388] ;  /* 0x0000e200ff047b82 */ /* 0x000ea80000000a00 */
[----:B------:R-:W-:Y:S01]  /*00d0*/  ISETP.GT.U32.AND.EX P0, PT, R0, RZ, PT, P0 ;  /* 0x000000ff0000720c */ /* 0x000fe20003f04100 */
[----:B------:R-:W-:-:S12]  /*00e0*/  IMAD.MOV.U32 R0, RZ, RZ, RZ ;  /* 0x000000ffff007224 */ /* 0x000fd800078e00ff */
[----:B0-----:R-:W-:-:S05]  /*00f0*/  @!P0 IADD3 R6, P1, PT, R3, R6, RZ ;  /* 0x0000000603068210 */ /* 0x001fca0007f3e0ff */
[----:B------:R-:W-:-:S05]  /*0100*/  @!P0 IMAD.X R7, R0, 0x1, R7, P1 ;  /* 0x0000000100078824 */ /* 0x000fca00008e0607 */
[----:B-1----:R2:W3:Y:S01]  /*0110*/  @!P0 LDG.E.U8 R9, desc[UR6][R6.64] ;  /* 0x0000000606098981 */ /* 0x0024e2000c1e1100 */
[----:B------:R-:W-:Y:S01]  /*0120*/  IMAD.U32 R11, RZ, RZ, UR4 ;  /* 0x00000004ff0b7e24 */ /* 0x000fe2000f8e00ff */
[----:B--2---:R-:W-:Y:S01]  /*0130*/  @!P0 IADD3 R6, P1, PT, R3, R4, RZ ;  /* 0x0000000403068210 */ /* 0x004fe20007f3e0ff */
[----:B------:R-:W-:-:S04]  /*0140*/  @!P0 IMAD.MOV.U32 R3, RZ, RZ, 0x1 ;  /* 0x00000001ff038424 */ /* 0x000fc800078e00ff */
[----:B------:R-:W-:Y:S01]  /*0150*/  @!P0 IMAD.X R7, R0, 0x1, R5, P1 ;  /* 0x0000000100078824 */ /* 0x000fe200008e0605 */
[C---:B------:R-:W-:Y:S01]  /*0160*/  IADD3 R2, P2, PT, -R3.reuse, UR5, RZ ;  /* 0x0000000503027c10 */ /* 0x040fe2000ff5e1ff */
[----:B------:R-:W-:Y:S01]  /*0170*/  @!P0 IMAD.MOV.U32 R0, RZ, RZ, RZ ;  /* 0x000000ffff008224 */ /* 0x000fe200078e00ff */
[----:B------:R-:W-:Y:S01]  /*0180*/  ISETP.LT.U32.AND P1, PT, R3, UR5, PT ;  /* 0x0000000503007c0c */ /* 0x000fe2000bf21070 */
[----:B------:R-:W0:Y:S01]  /*0190*/  LDC.64 R4, c[0x0][0x380] ;  /* 0x0000e000ff047b82 */ /* 0x000e220000000a00 */
[----:B------:R-:W-:Y:S02]  /*01a0*/  ISETP.LE.U32.AND P3, PT, R2, 0x3, PT ;  /* 0x000000030200780c */ /* 0x000fe40003f63070 */
[----:B------:R-:W-:Y:S02]  /*01b0*/  ISETP.GT.U32.AND.EX P1, PT, R11, R0, PT, P1 ;  /* 0x000000000b00720c */ /* 0x000fe40003f24110 */
[----:B------:R-:W-:-:S04]  /*01c0*/  IADD3.X R2, PT, PT, ~R0, UR4, RZ, P2, !PT ;  /* 0x0000000400027c10 */ /* 0x000fc800097fe5ff */
[----:B------:R-:W-:Y:S01]  /*01d0*/  ISETP.LE.U32.OR.EX P1, PT, R2, RZ, !P1, P3 ;  /* 0x000000ff0200720c */ /* 0x000fe20004f23530 */
[----:B---3--:R1:W-:-:S12]  /*01e0*/  @!P0 STG.E.U8 desc[UR6][R6.64], R9 ;  /* 0x0000000906008986 */ /* 0x0083d8000c101106 */
[----:B0-----:R-:W-:Y:S05]  /*01f0*/  @P1 BRA `(.L_x_0) ;  /* 0x0000000000541947 */ /* 0x001fea0003800000 */
[----:B------:R-:W-:Y:S01]  /*0200*/  UIADD3 UR8, UP0, UPT, UR5, -0x3, URZ ;  /* 0xfffffffd05087890 */ /* 0x000fe2000ff1e0ff */
[----:B------:R-:W-:Y:S01]  /*0210*/  PLOP3.LUT P0, PT, PT, PT, PT, 0x8, 0x80 ;  /* 0x000000000080781c */ /* 0x000fe20003f0e170 */
[----:B------:R-:W0:Y:S02]  /*0220*/  LDCU.128 UR12, c[0x0][0x380] ;  /* 0x00007000ff0c77ac */ /* 0x000e240008000c00 */
[----:B------:R-:W-:-:S12]  /*0230*/  UIADD3.X UR9, UPT, UPT, UR4, -0x1, URZ, UP0, !UPT ;  /* 0xffffffff04097890 */ /* 0x000fd800087fe4ff */
.L_x_1:
[----:B01----:R-:W-:-:S04]  /*0240*/  IADD3 R6, P1, PT, R3, UR12, RZ ;  /* 0x0000000c03067c10 */ /* 0x003fc8000ff3e0ff */
[----:B------:R-:W-:-:S05]  /*0250*/  IADD3.X R7, PT, PT, R0, UR13, RZ, P1, !PT ;  /* 0x0000000d00077c10 */ /* 0x000fca0008ffe4ff */
[----:B--2---:R-:W2:Y:S01]  /*0260*/  LDG.E.U8 R11, desc[UR6][R6.64] ;  /* 0x00000006060b7981 */ /* 0x004ea2000c1e1100 */
[----:B------:R-:W-:-:S04]  /*0270*/  IADD3 R8, P1, PT, R3, UR14, RZ ;  /* 0x0000000e03087c10 */ /* 0x000fc8000ff3e0ff */
[----:B------:R-:W-:-:S05]  /*0280*/  IADD3.X R9, PT, PT, R0, UR15, RZ, P1, !PT ;  /* 0x0000000f00097c10 */ /* 0x000fca0008ffe4ff */
[----:B--2---:R2:W-:Y:S04]  /*0290*/  STG.E.U8 desc[UR6][R8.64], R11 ;  /* 0x0000000b08007986 */ /* 0x0045e8000c101106 */
[----:B------:R-:W3:Y:S04]  /*02a0*/  LDG.E.U8 R13, desc[UR6][R6.64+0x1] ;  /* 0x00000106060d7981 */ /* 0x000ee8000c1e1100 */
[----:B---3--:R2:W-:Y:S04]  /*02b0*/  STG.E.U8 desc[UR6][R8.64+0x1], R13 ;  /* 0x0000010d08007986 */ /* 0x0085e8000c101106 */
[----:B------:R-:W3:Y:S01]  /*02c0*/  LDG.E.U8 R15, desc[UR6][R6.64+0x2] ;  /* 0x00000206060f7981 */ /* 0x000ee2000c1e1100 */
[----:B------:R-:W-:-:S04]  /*02d0*/  IADD3 R3, P2, PT, R3, 0x4, RZ ;  /* 0x0000000403037810 */ /* 0x000fc80007f5e0ff */
[----:B------:R-:W-:Y:S01]  /*02e0*/  ISETP.GE.U32.AND P1, PT, R3, UR8, PT ;  /* 0x0000000803007c0c */ /* 0x000fe2000bf26070 */
[----:B------:R-:W-:-:S05]  /*02f0*/  IMAD.X R0, RZ, RZ, R0, P2 ;  /* 0x000000ffff007224 */ /* 0x000fca00010e0600 */
[----:B------:R-:W-:Y:S01]  /*0300*/  ISETP.GE.U32.AND.EX P1, PT, R0, UR9, PT, P1 ;  /* 0x0000000900007c0c */ /* 0x000fe2000bf26110 */
[----:B---3--:R2:W-:Y:S04]  /*0310*/  STG.E.U8 desc[UR6][R8.64+0x2], R15 ;  /* 0x0000020f08007986 */ /* 0x0085e8000c101106 */
[----:B------:R-:W3:Y:S04]  /*0320*/  LDG.E.U8 R17, desc[UR6][R6.64+0x3] ;  /* 0x0000030606117981 */ /* 0x000ee8000c1e1100 */
[----:B---3--:R2:W-:Y:S04]  /*0330*/  STG.E.U8 desc[UR6][R8.64+0x3], R17 ;  /* 0x0000031108007986 */ /* 0x0085e8000c101106 */
[----:B------:R-:W-:Y:S05]  /*0340*/  @!P1 BRA `(.L_x_1) ;  /* 0xfffffffc00bc9947 */ /* 0x000fea000383ffff */
.L_x_0:
[----:B-1----:R-:W-:Y:S01]  /*0350*/  IMAD.U32 R7, RZ, RZ, UR4 ;  /* 0x00000004ff077e24 */ /* 0x002fe2000f8e00ff */
[C---:B------:R-:W-:Y:S02]  /*0360*/  ISETP.LT.U32.AND P1, PT, R3.reuse, UR5, PT ;  /* 0x0000000503007c0c */ /* 0x040fe4000bf21070 */
[----:B------:R-:W-:Y:S02]  /*0370*/  IADD3 R2, P2, PT, -R3, UR5, RZ ;  /* 0x0000000503027c10 */ /* 0x000fe4000ff5e1ff */
[----:B------:R-:W-:Y:S02]  /*0380*/  ISETP.GT.U32.AND.EX P3, PT, R7, R0, PT, P1 ;  /* 0x000000000700720c */ /* 0x000fe40003f64110 */
[----:B------:R-:W-:Y:S01]  /*0390*/  ISETP.LE.U32.AND P1, PT, R2, 0x1, PT ;  /* 0x000000010200780c */ /* 0x000fe20003f23070 */
[----:B------:R-:W0:Y:S01]  /*03a0*/  LDC.64 R6, c[0x0][0x388] ;  /* 0x0000e200ff067b82 */ /* 0x000e220000000a00 */
[----:B------:R-:W-:-:S04]  /*03b0*/  IADD3.X R2, PT, PT, ~R0, UR4, RZ, P2, !PT ;  /* 0x0000000400027c10 */ /* 0x000fc800097fe5ff */
[----:B------:R-:W-:-:S13]  /*03c0*/  ISETP.LE.U32.OR.EX P1, PT, R2, RZ, !P3, P1 ;  /* 0x000000ff0200720c */ /* 0x000fda0005f23510 */
[----:B------:R-:W-:-:S05]  /*03d0*/  @!P1 IADD3 R4, P2, PT, R3, R4, RZ ;  /* 0x0000000403049210 */ /* 0x000fca0007f5e0ff */
[----:B------:R-:W-:-:S05]  /*03e0*/  @!P1 IMAD.X R5, R0, 0x1, R5, P2 ;  /* 0x0000000100059824 */ /* 0x000fca00010e0605 */
[----:B--2---:R-:W2:Y:S01]  /*03f0*/  @!P1 LDG.E.U8 R9, desc[UR6][R4.64] ;  /* 0x0000000604099981 */ /* 0x004ea2000c1e1100 */
[----:B0-----:R-:W-:-:S05]  /*0400*/  @!P1 IADD3 R6, P2, PT, R3, R6, RZ ;  /* 0x0000000603069210 */ /* 0x001fca0007f5e0ff */
[----:B------:R-:W-:Y:S01]  /*0410*/  @!P1 IMAD.X R7, R0, 0x1, R7, P2 ;  /* 0x0000000100079824 */ /* 0x000fe200010e0607 */
[----:B------:R-:W-:Y:S02]  /*0420*/  @!P1 IADD3 R3, P2, PT, R3, 0x2, RZ ;  /* 0x0000000203039810 */ /* 0x000fe40007f5e0ff */
[----:B------:R-:W-:-:S03]  /*0430*/  @!P1 PLOP3.LUT P0, PT, PT, PT, PT, 0x8, 0x80 ;  /* 0x000000000080981c */ /* 0x000fc60003f0e170 */
[----:B------:R-:W-:Y:S01]  /*0440*/  @!P1 IMAD.X R0, RZ, RZ, R0, P2 ;  /* 0x000000ffff009224 */ /* 0x000fe200010e0600 */
[----:B------:R-:W-:Y:S01]  /*0450*/  ISETP.LT.U32.AND P2, PT, R3, UR5, PT ;  /* 0x0000000503007c0c */ /* 0x000fe2000bf41070 */
[----:B--2---:R0:W-:Y:S04]  /*0460*/  @!P1 STG.E.U8 desc[UR6][R6.64], R9 ;  /* 0x0000000906009986 */ /* 0x0041e8000c101106 */
[----:B------:R-:W2:Y:S01]  /*0470*/  @!P1 LDG.E.U8 R11, desc[UR6][R4.64+0x1] ;  /* 0x00000106040b9981 */ /* 0x000ea2000c1e1100 */
[----:B------:R-:W-:-:S03]  /*0480*/  ISETP.LT.U32.OR.EX P0, PT, R0, UR4, P0, P2 ;  /* 0x0000000400007c0c */ /* 0x000fc60008701520 */
[----:B--2---:R0:W-:Y:S10]  /*0490*/  @!P1 STG.E.U8 desc[UR6][R6.64+0x1], R11 ;  /* 0x0000010b06009986 */ /* 0x0041f4000c101106 */
[----:B------:R-:W-:Y:S05]  /*04a0*/  @!P0 EXIT ;  /* 0x000000000000894d */ /* 0x000fea0003800000 */
[----:B------:R-:W1:Y:S02]  /*04b0*/  LDCU.128 UR8, c[0x0][0x380] ;  /* 0x00007000ff0877ac */ /* 0x000e640008000c00 */
[----:B-1----:R-:W-:-:S04]  /*04c0*/  IADD3 R4, P0, PT, R3, UR8, RZ ;  /* 0x0000000803047c10 */ /* 0x002fc8000ff1e0ff */
[----:B------:R-:W-:-:S06]  /*04d0*/  IADD3.X R5, PT, PT, R0, UR9, RZ, P0, !PT ;  /* 0x0000000900057c10 */ /* 0x000fcc00087fe4ff */
[----:B------:R-:W2:Y:S01]  /*04e0*/  LDG.E.U8 R5, desc[UR6][R4.64] ;  /* 0x0000000604057981 */ /* 0x000ea2000c1e1100 */
[----:B------:R-:W-:-:S04]  /*04f0*/  IADD3 R2, P0, PT, R3, UR10, RZ ;  /* 0x0000000a03027c10 */ /* 0x000fc8000ff1e0ff */
[----:B------:R-:W-:-:S05]  /*0500*/  IADD3.X R3, PT, PT, R0, UR11, RZ, P0, !PT ;  /* 0x0000000b00037c10 */ /* 0x000fca00087fe4ff */
[----:B--2---:R-:W-:Y:S01]  /*0510*/  STG.E.U8 desc[UR6][R2.64], R5 ;  /* 0x0000000502007986 */ /* 0x004fe2000c101106 */
[----:B------:R-:W-:Y:S05]  /*0520*/  EXIT ;  /* 0x000000000000794d */ /* 0x000fea0003800000 */
.L_x_2:
[----:B------:R-:W-:-:S00]  /*0530*/  BRA `(.L_x_2) ;  /* 0xfffffffc00fc7947 */ /* 0x000fc0000383ffff */
[----:B------:R-:W-:-:S00]  /*0540*/  NOP ;  /* 0x0000000000007918 */ /* 0x000fc00000000000 */
        /* <DEDUP_REMOVED lines=11> */
.L_x_3:


//--------------------- .nv.shared.reserved.0     --------------------------
	.section	.nv.shared.reserved.0,"aw",@nobits
	.weak		__nv_reservedSMEM_offset_0_alias
	.size		__nv_reservedSMEM_offset_0_alias, 0, 64
	.other		__nv_reservedSMEM_offset_0_alias,@"STO_CUDA_RESERVED_SHARED STV_DEFAULT"
__nv_reservedSMEM_offset_0_alias:
	.zero		0
	.zero		64


//--------------------- .nv.constant0.ff_cpy      --------------------------
	.section	.nv.constant0.ff_cpy,"a",@progbits
	.sectionflags	@""
	.align	4
.nv.constant0.ff_cpy:
	.zero		916


//--------------------- SYMBOLS --------------------------

	.type		.nv.reservedSmem.offset0,@object
	.size		.nv.reservedSmem.offset0,0x4
